//
// Generated by NVIDIA NVVM Compiler
//
// Compiler Build ID: CL-36424714
// Cuda compilation tools, release 13.0, V13.0.88
// Based on NVVM 20.0.0
//

.version 9.0
.target sm_100
.address_size 64

	// .globl	_Z26compute_cube_start_and_endiPKiPiS1_
.global .align 1 .b8 _ZN34_INTERNAL_dfe7b91c_4_k_cu_d5372aca4cuda3std3__45__cpo5beginE[1];
.global .align 1 .b8 _ZN34_INTERNAL_dfe7b91c_4_k_cu_d5372aca4cuda3std3__45__cpo3endE[1];
.global .align 1 .b8 _ZN34_INTERNAL_dfe7b91c_4_k_cu_d5372aca4cuda3std3__45__cpo6cbeginE[1];
.global .align 1 .b8 _ZN34_INTERNAL_dfe7b91c_4_k_cu_d5372aca4cuda3std3__45__cpo4cendE[1];
.global .align 1 .b8 _ZN34_INTERNAL_dfe7b91c_4_k_cu_d5372aca4cuda3std3__45__cpo6rbeginE[1];
.global .align 1 .b8 _ZN34_INTERNAL_dfe7b91c_4_k_cu_d5372aca4cuda3std3__45__cpo4rendE[1];
.global .align 1 .b8 _ZN34_INTERNAL_dfe7b91c_4_k_cu_d5372aca4cuda3std3__45__cpo7crbeginE[1];
.global .align 1 .b8 _ZN34_INTERNAL_dfe7b91c_4_k_cu_d5372aca4cuda3std3__45__cpo5crendE[1];
.global .align 1 .b8 _ZN34_INTERNAL_dfe7b91c_4_k_cu_d5372aca4cuda3std3__436_GLOBAL__N__dfe7b91c_4_k_cu_d5372aca6ignoreE[1];
.global .align 1 .b8 _ZN34_INTERNAL_dfe7b91c_4_k_cu_d5372aca4cuda3std3__419piecewise_constructE[1];
.global .align 1 .b8 _ZN34_INTERNAL_dfe7b91c_4_k_cu_d5372aca4cuda3std3__48in_placeE[1];
.global .align 1 .b8 _ZN34_INTERNAL_dfe7b91c_4_k_cu_d5372aca4cuda3std3__420unreachable_sentinelE[1];
.global .align 1 .b8 _ZN34_INTERNAL_dfe7b91c_4_k_cu_d5372aca4cuda3std3__47nulloptE[1];
.global .align 1 .b8 _ZN34_INTERNAL_dfe7b91c_4_k_cu_d5372aca4cuda3std3__48unexpectE[1];
.global .align 1 .b8 _ZN34_INTERNAL_dfe7b91c_4_k_cu_d5372aca4cuda3std6ranges3__45__cpo4swapE[1];
.global .align 1 .b8 _ZN34_INTERNAL_dfe7b91c_4_k_cu_d5372aca4cuda3std6ranges3__45__cpo9iter_moveE[1];
.global .align 1 .b8 _ZN34_INTERNAL_dfe7b91c_4_k_cu_d5372aca4cuda3std6ranges3__45__cpo5beginE[1];
.global .align 1 .b8 _ZN34_INTERNAL_dfe7b91c_4_k_cu_d5372aca4cuda3std6ranges3__45__cpo3endE[1];
.global .align 1 .b8 _ZN34_INTERNAL_dfe7b91c_4_k_cu_d5372aca4cuda3std6ranges3__45__cpo6cbeginE[1];
.global .align 1 .b8 _ZN34_INTERNAL_dfe7b91c_4_k_cu_d5372aca4cuda3std6ranges3__45__cpo4cendE[1];
.global .align 1 .b8 _ZN34_INTERNAL_dfe7b91c_4_k_cu_d5372aca4cuda3std6ranges3__45__cpo7advanceE[1];
.global .align 1 .b8 _ZN34_INTERNAL_dfe7b91c_4_k_cu_d5372aca4cuda3std6ranges3__45__cpo9iter_swapE[1];
.global .align 1 .b8 _ZN34_INTERNAL_dfe7b91c_4_k_cu_d5372aca4cuda3std6ranges3__45__cpo4nextE[1];
.global .align 1 .b8 _ZN34_INTERNAL_dfe7b91c_4_k_cu_d5372aca4cuda3std6ranges3__45__cpo4prevE[1];
.global .align 1 .b8 _ZN34_INTERNAL_dfe7b91c_4_k_cu_d5372aca4cuda3std6ranges3__45__cpo4dataE[1];
.global .align 1 .b8 _ZN34_INTERNAL_dfe7b91c_4_k_cu_d5372aca4cuda3std6ranges3__45__cpo5cdataE[1];
.global .align 1 .b8 _ZN34_INTERNAL_dfe7b91c_4_k_cu_d5372aca4cuda3std6ranges3__45__cpo4sizeE[1];
.global .align 1 .b8 _ZN34_INTERNAL_dfe7b91c_4_k_cu_d5372aca4cuda3std6ranges3__45__cpo5ssizeE[1];
.global .align 1 .b8 _ZN34_INTERNAL_dfe7b91c_4_k_cu_d5372aca4cuda3std6ranges3__45__cpo8distanceE[1];
.global .align 1 .b8 _ZN34_INTERNAL_dfe7b91c_4_k_cu_d5372aca6thrust24THRUST_300001_SM_1000_NS8cuda_cub3parE[1];
.global .align 1 .b8 _ZN34_INTERNAL_dfe7b91c_4_k_cu_d5372aca6thrust24THRUST_300001_SM_1000_NS8cuda_cub10par_nosyncE[1];
.global .align 1 .b8 _ZN34_INTERNAL_dfe7b91c_4_k_cu_d5372aca6thrust24THRUST_300001_SM_1000_NS6system6detail10sequential3seqE[1];
.global .align 1 .b8 _ZN34_INTERNAL_dfe7b91c_4_k_cu_d5372aca6thrust24THRUST_300001_SM_1000_NS6system3cpp3parE[1];
.global .align 1 .b8 _ZN34_INTERNAL_dfe7b91c_4_k_cu_d5372aca6thrust24THRUST_300001_SM_1000_NS12placeholders2_1E[1];
.global .align 1 .b8 _ZN34_INTERNAL_dfe7b91c_4_k_cu_d5372aca6thrust24THRUST_300001_SM_1000_NS12placeholders2_2E[1];
.global .align 1 .b8 _ZN34_INTERNAL_dfe7b91c_4_k_cu_d5372aca6thrust24THRUST_300001_SM_1000_NS12placeholders2_3E[1];
.global .align 1 .b8 _ZN34_INTERNAL_dfe7b91c_4_k_cu_d5372aca6thrust24THRUST_300001_SM_1000_NS12placeholders2_4E[1];
.global .align 1 .b8 _ZN34_INTERNAL_dfe7b91c_4_k_cu_d5372aca6thrust24THRUST_300001_SM_1000_NS12placeholders2_5E[1];
.global .align 1 .b8 _ZN34_INTERNAL_dfe7b91c_4_k_cu_d5372aca6thrust24THRUST_300001_SM_1000_NS12placeholders2_6E[1];
.global .align 1 .b8 _ZN34_INTERNAL_dfe7b91c_4_k_cu_d5372aca6thrust24THRUST_300001_SM_1000_NS12placeholders2_7E[1];
.global .align 1 .b8 _ZN34_INTERNAL_dfe7b91c_4_k_cu_d5372aca6thrust24THRUST_300001_SM_1000_NS12placeholders2_8E[1];
.global .align 1 .b8 _ZN34_INTERNAL_dfe7b91c_4_k_cu_d5372aca6thrust24THRUST_300001_SM_1000_NS12placeholders2_9E[1];
.global .align 1 .b8 _ZN34_INTERNAL_dfe7b91c_4_k_cu_d5372aca6thrust24THRUST_300001_SM_1000_NS12placeholders3_10E[1];
.global .align 1 .b8 _ZN34_INTERNAL_dfe7b91c_4_k_cu_d5372aca6thrust24THRUST_300001_SM_1000_NS3seqE[1];
.global .align 1 .b8 _ZN34_INTERNAL_dfe7b91c_4_k_cu_d5372aca6thrust24THRUST_300001_SM_1000_NS6deviceE[1];

.visible .entry _Z26compute_cube_start_and_endiPKiPiS1_(
	.param .u32 _Z26compute_cube_start_and_endiPKiPiS1__param_0,
	.param .u64 .ptr .align 1 _Z26compute_cube_start_and_endiPKiPiS1__param_1,
	.param .u64 .ptr .align 1 _Z26compute_cube_start_and_endiPKiPiS1__param_2,
	.param .u64 .ptr .align 1 _Z26compute_cube_start_and_endiPKiPiS1__param_3
)
{
	.reg .pred 	%p<5>;
	.reg .b32 	%r<13>;
	.reg .b64 	%rd<15>;

	ld.param.u32 	%r5, [_Z26compute_cube_start_and_endiPKiPiS1__param_0];
	ld.param.u64 	%rd5, [_Z26compute_cube_start_and_endiPKiPiS1__param_1];
	ld.param.u64 	%rd3, [_Z26compute_cube_start_and_endiPKiPiS1__param_2];
	ld.param.u64 	%rd4, [_Z26compute_cube_start_and_endiPKiPiS1__param_3];
	cvta.to.global.u64 	%rd1, %rd5;
	mov.u32 	%r6, %ctaid.x;
	mov.u32 	%r7, %ntid.x;
	mov.u32 	%r8, %tid.x;
	mad.lo.s32 	%r1, %r6, %r7, %r8;
	setp.ge.u32 	%p1, %r1, %r5;
	@%p1 bra 	$L__BB0_7;
	mul.wide.u32 	%rd6, %r1, 4;
	add.s64 	%rd2, %rd1, %rd6;
	ld.global.nc.u32 	%r2, [%rd2];
	setp.eq.s32 	%p2, %r1, 0;
	mov.b32 	%r12, -1;
	@%p2 bra 	$L__BB0_3;
	add.s32 	%r10, %r1, -1;
	mul.wide.u32 	%rd7, %r10, 4;
	add.s64 	%rd8, %rd1, %rd7;
	ld.global.nc.u32 	%r12, [%rd8];
$L__BB0_3:
	setp.eq.s32 	%p3, %r2, %r12;
	@%p3 bra 	$L__BB0_5;
	cvta.to.global.u64 	%rd9, %rd3;
	mul.wide.s32 	%rd10, %r2, 4;
	add.s64 	%rd11, %rd9, %rd10;
	st.global.u32 	[%rd11], %r1;
$L__BB0_5:
	ld.global.nc.u32 	%r11, [%rd2+4];
	setp.eq.s32 	%p4, %r2, %r11;
	@%p4 bra 	$L__BB0_7;
	cvta.to.global.u64 	%rd12, %rd4;
	mul.wide.s32 	%rd13, %r2, 4;
	add.s64 	%rd14, %rd12, %rd13;
	st.global.u32 	[%rd14], %r1;
$L__BB0_7:
	ret;

}
	// .globl	_ZN3cub18CUB_300001_SM_10006detail11EmptyKernelIvEEvv
.visible .entry _ZN3cub18CUB_300001_SM_10006detail11EmptyKernelIvEEvv()
{


	ret;

}


// ===== COMPILED SASS (sm_100) =====

	.target	sm_100

	.elftype	@"ET_EXEC"


//--------------------- .note.nv.tkinfo           --------------------------
	.section	.note.nv.tkinfo,"",@"SHT_NOTE"
	.sectionflags	@"SHF_NOTE_NV_TKINFO"
	.tkinfo
        /*0018*/ 	.word	0x00000002
        /*0030*/ 	.string	""
        /*0030*/ 	.string	"ptxas"
        /*0030*/ 	.string	"Cuda compilation tools, release 13.0, V13.0.88"
        /*0030*/ 	.string	"Build cuda_13.0.r13.0/compiler.36424714_0"
        /*0030*/ 	.string	"-arch sm_100 -m 64 "



//--------------------- .note.nv.cuinfo           --------------------------
	.section	.note.nv.cuinfo,"",@"SHT_NOTE"
	.sectionflags	@"SHF_NOTE_NV_CUINFO"
        /*0018*/ 	.short	0x0002
        /*001a*/ 	.short	0x0064
        /*001c*/ 	.short	0x0082
	.zero		2


//--------------------- .nv.info                  --------------------------
	.section	.nv.info,"",@"SHT_CUDA_INFO"
	.align	4


	//----- nvinfo : EIATTR_REGCOUNT
	.align		4
        /*0000*/ 	.byte	0x04, 0x2f
        /*0002*/ 	.short	(.L_46 - .L_45)
	.align		4
.L_45:
        /*0004*/ 	.word	index@(_Z26compute_cube_start_and_endiPKiPiS1_)
        /*0008*/ 	.word	0x0000000e


	//----- nvinfo : EIATTR_FRAME_SIZE
	.align		4
.L_46:
        /*000c*/ 	.byte	0x04, 0x11
        /*000e*/ 	.short	(.L_48 - .L_47)
	.align		4
.L_47:
        /*0010*/ 	.word	index@(_Z26compute_cube_start_and_endiPKiPiS1_)
        /*0014*/ 	.word	0x00000000


	//----- nvinfo : EIATTR_REGCOUNT
	.align		4
.L_48:
        /*0018*/ 	.byte	0x04, 0x2f
        /*001a*/ 	.short	(.L_50 - .L_49)
	.align		4
.L_49:
        /*001c*/ 	.word	index@(_ZN3cub18CUB_300001_SM_10006detail11EmptyKernelIvEEvv)
        /*0020*/ 	.word	0x00000004


	//----- nvinfo : EIATTR_FRAME_SIZE
	.align		4
.L_50:
        /*0024*/ 	.byte	0x04, 0x11
        /*0026*/ 	.short	(.L_52 - .L_51)
	.align		4
.L_51:
        /*0028*/ 	.word	index@(_ZN3cub18CUB_300001_SM_10006detail11EmptyKernelIvEEvv)
        /*002c*/ 	.word	0x00000000


	//----- nvinfo : EIATTR_MIN_STACK_SIZE
	.align		4
.L_52:
        /*0030*/ 	.byte	0x04, 0x12
        /*0032*/ 	.short	(.L_54 - .L_53)
	.align		4
.L_53:
        /*0034*/ 	.word	index@(_ZN3cub18CUB_300001_SM_10006detail11EmptyKernelIvEEvv)
        /*0038*/ 	.word	0x00000000


	//----- nvinfo : EIATTR_MIN_STACK_SIZE
	.align		4
.L_54:
        /*003c*/ 	.byte	0x04, 0x12
        /*003e*/ 	.short	(.L_56 - .L_55)
	.align		4
.L_55:
        /*0040*/ 	.word	index@(_Z26compute_cube_start_and_endiPKiPiS1_)
        /*0044*/ 	.word	0x00000000
.L_56:


//--------------------- .nv.compat                --------------------------
	.section	.nv.compat,"",@"SHT_CUDA_COMPAT_INFO"
	.align	4
        /*0000*/ 	.byte	0x02, 0x09, 0x00, 0x00, 0x02, 0x02, 0x01, 0x00, 0x02, 0x05, 0x05, 0x00, 0x03, 0x07, 0x01, 0x01
        /*0010*/ 	.byte	0x02, 0x03, 0x00, 0x00, 0x02, 0x06, 0x01, 0x00, 0x04, 0x0b, 0x08, 0x00, 0x09, 0x00, 0x00, 0x00
        /*0020*/ 	.byte	0x00, 0x00, 0x00, 0x00


//--------------------- .nv.info._ZN3cub18CUB_300001_SM_10006detail11EmptyKernelIvEEvv --------------------------
	.section	.nv.info._ZN3cub18CUB_300001_SM_10006detail11EmptyKernelIvEEvv,"",@"SHT_CUDA_INFO"
	.sectionflags	@""
	.align	4


	//----- nvinfo : EIATTR_CUDA_API_VERSION
	.align		4
        /*0000*/ 	.byte	0x04, 0x37
        /*0002*/ 	.short	(.L_58 - .L_57)
.L_57:
        /*0004*/ 	.word	0x00000082


	//----- nvinfo : EIATTR_SPARSE_MMA_MASK
	.align		4
.L_58:
        /*0008*/ 	.byte	0x03, 0x50
        /*000a*/ 	.short	0x0000


	//----- nvinfo : EIATTR_MAXREG_COUNT
	.align		4
        /*000c*/ 	.byte	0x03, 0x1b
        /*000e*/ 	.short	0x00ff


	//----- nvinfo : EIATTR_MERCURY_ISA_VERSION
	.align		4
        /*0010*/ 	.byte	0x03, 0x5f
        /*0012*/ 	.short	0x0101


	//----- nvinfo : EIATTR_VRC_CTA_INIT_COUNT
	.align		4
        /*0014*/ 	.byte	0x02, 0x4a
	.zero		1
	.zero		1


	//----- nvinfo : EIATTR_EXIT_INSTR_OFFSETS
	.align		4
        /*0018*/ 	.byte	0x04, 0x1c
        /*001a*/ 	.short	(.L_60 - .L_59)


	//   ....[0]....
.L_59:
        /*001c*/ 	.word	0x00000010


	//----- nvinfo : EIATTR_SW_WAR
	.align		4
.L_60:
        /*0020*/ 	.byte	0x04, 0x36
        /*0022*/ 	.short	(.L_62 - .L_61)
.L_61:
        /*0024*/ 	.word	0x00000008
.L_62:


//--------------------- .nv.info._Z26compute_cube_start_and_endiPKiPiS1_ --------------------------
	.section	.nv.info._Z26compute_cube_start_and_endiPKiPiS1_,"",@"SHT_CUDA_INFO"
	.sectionflags	@""
	.align	4


	//----- nvinfo : EIATTR_CUDA_API_VERSION
	.align		4
        /*0000*/ 	.byte	0x04, 0x37
        /*0002*/ 	.short	(.L_64 - .L_63)
.L_63:
        /*0004*/ 	.word	0x00000082


	//----- nvinfo : EIATTR_KPARAM_INFO
	.align		4
.L_64:
        /*0008*/ 	.byte	0x04, 0x17
        /*000a*/ 	.short	(.L_66 - .L_65)
.L_65:
        /*000c*/ 	.word	0x00000000
        /*0010*/ 	.short	0x0003
        /*0012*/ 	.short	0x0018
        /*0014*/ 	.byte	0x00, 0xf5, 0x21, 0x00


	//----- nvinfo : EIATTR_KPARAM_INFO
	.align		4
.L_66:
        /*0018*/ 	.byte	0x04, 0x17
        /*001a*/ 	.short	(.L_68 - .L_67)
.L_67:
        /*001c*/ 	.word	0x00000000
        /*0020*/ 	.short	0x0002
        /*0022*/ 	.short	0x0010
        /*0024*/ 	.byte	0x00, 0xf5, 0x21, 0x00


	//----- nvinfo : EIATTR_KPARAM_INFO
	.align		4
.L_68:
        /*0028*/ 	.byte	0x04, 0x17
        /*002a*/ 	.short	(.L_70 - .L_69)
.L_69:
        /*002c*/ 	.word	0x00000000
        /*0030*/ 	.short	0x0001
        /*0032*/ 	.short	0x0008
        /*0034*/ 	.byte	0x00, 0xf5, 0x21, 0x00


	//----- nvinfo : EIATTR_KPARAM_INFO
	.align		4
.L_70:
        /*0038*/ 	.byte	0x04, 0x17
        /*003a*/ 	.short	(.L_72 - .L_71)
.L_71:
        /*003c*/ 	.word	0x00000000
        /*0040*/ 	.short	0x0000
        /*0042*/ 	.short	0x0000
        /*0044*/ 	.byte	0x00, 0xf0, 0x11, 0x00


	//----- nvinfo : EIATTR_SPARSE_MMA_MASK
	.align		4
.L_72:
        /*0048*/ 	.byte	0x03, 0x50
        /*004a*/ 	.short	0x0000


	//----- nvinfo : EIATTR_MAXREG_COUNT
	.align		4
        /*004c*/ 	.byte	0x03, 0x1b
        /*004e*/ 	.short	0x00ff


	//----- nvinfo : EIATTR_MERCURY_ISA_VERSION
	.align		4
        /*0050*/ 	.byte	0x03, 0x5f
        /*0052*/ 	.short	0x0101


	//----- nvinfo : EIATTR_VRC_CTA_INIT_COUNT
	.align		4
        /*0054*/ 	.byte	0x02, 0x4a
	.zero		1
	.zero		1


	//----- nvinfo : EIATTR_EXIT_INSTR_OFFSETS
	.align		4
        /*0058*/ 	.byte	0x04, 0x1c
        /*005a*/ 	.short	(.L_74 - .L_73)


	//   ....[0]....
.L_73:
        /*005c*/ 	.word	0x00000070


	//   ....[1]....
        /*0060*/ 	.word	0x00000170


	//   ....[2]....
        /*0064*/ 	.word	0x000001b0


	//----- nvinfo : EIATTR_CBANK_PARAM_SIZE
	.align		4
.L_74:
        /*0068*/ 	.byte	0x03, 0x19
        /*006a*/ 	.short	0x0020


	//----- nvinfo : EIATTR_PARAM_CBANK
	.align		4
        /*006c*/ 	.byte	0x04, 0x0a
        /*006e*/ 	.short	(.L_76 - .L_75)
	.align		4
.L_75:
        /*0070*/ 	.word	index@(.nv.constant0._Z26compute_cube_start_and_endiPKiPiS1_)
        /*0074*/ 	.short	0x0380
        /*0076*/ 	.short	0x0020


	//----- nvinfo : EIATTR_SW_WAR
	.align		4
.L_76:
        /*0078*/ 	.byte	0x04, 0x36
        /*007a*/ 	.short	(.L_78 - .L_77)
.L_77:
        /*007c*/ 	.word	0x00000008
.L_78:


//--------------------- .nv.callgraph             --------------------------
	.section	.nv.callgraph,"",@"SHT_CUDA_CALLGRAPH"
	.align	4
	.sectionentsize	8
	.align		4
        /*0000*/ 	.word	0x00000000
	.align		4
        /*0004*/ 	.word	0xffffffff
	.align		4
        /*0008*/ 	.word	0x00000000
	.align		4
        /*000c*/ 	.word	0xfffffffe
	.align		4
        /*0010*/ 	.word	0x00000000
	.align		4
        /*0014*/ 	.word	0xfffffffd
	.align		4
        /*0018*/ 	.word	0x00000000
	.align		4
        /*001c*/ 	.word	0xfffffffc


//--------------------- .nv.constant4             --------------------------
	.section	.nv.constant4,"a",@progbits
	.align	8
	.align		8
.nv.constant4:
        /*0000*/ 	.dword	_ZN34_INTERNAL_dfe7b91c_4_k_cu_d5372aca4cuda3std3__45__cpo5beginE
	.align		8
        /*0008*/ 	.dword	_ZN34_INTERNAL_dfe7b91c_4_k_cu_d5372aca4cuda3std3__45__cpo3endE
	.align		8
        /*0010*/ 	.dword	_ZN34_INTERNAL_dfe7b91c_4_k_cu_d5372aca4cuda3std3__45__cpo6cbeginE
	.align		8
        /*0018*/ 	.dword	_ZN34_INTERNAL_dfe7b91c_4_k_cu_d5372aca4cuda3std3__45__cpo4cendE
	.align		8
        /*0020*/ 	.dword	_ZN34_INTERNAL_dfe7b91c_4_k_cu_d5372aca4cuda3std3__45__cpo6rbeginE
	.align		8
        /*0028*/ 	.dword	_ZN34_INTERNAL_dfe7b91c_4_k_cu_d5372aca4cuda3std3__45__cpo4rendE
	.align		8
        /*0030*/ 	.dword	_ZN34_INTERNAL_dfe7b91c_4_k_cu_d5372aca4cuda3std3__45__cpo7crbeginE
	.align		8
        /*0038*/ 	.dword	_ZN34_INTERNAL_dfe7b91c_4_k_cu_d5372aca4cuda3std3__45__cpo5crendE
	.align		8
        /*0040*/ 	.dword	_ZN34_INTERNAL_dfe7b91c_4_k_cu_d5372aca4cuda3std3__436_GLOBAL__N__dfe7b91c_4_k_cu_d5372aca6ignoreE
	.align		8
        /*0048*/ 	.dword	_ZN34_INTERNAL_dfe7b91c_4_k_cu_d5372aca4cuda3std3__419piecewise_constructE
	.align		8
        /*0050*/ 	.dword	_ZN34_INTERNAL_dfe7b91c_4_k_cu_d5372aca4cuda3std3__48in_placeE
	.align		8
        /*0058*/ 	.dword	_ZN34_INTERNAL_dfe7b91c_4_k_cu_d5372aca4cuda3std3__420unreachable_sentinelE
	.align		8
        /*0060*/ 	.dword	_ZN34_INTERNAL_dfe7b91c_4_k_cu_d5372aca4cuda3std3__47nulloptE
	.align		8
        /*0068*/ 	.dword	_ZN34_INTERNAL_dfe7b91c_4_k_cu_d5372aca4cuda3std3__48unexpectE
	.align		8
        /*0070*/ 	.dword	_ZN34_INTERNAL_dfe7b91c_4_k_cu_d5372aca4cuda3std6ranges3__45__cpo4swapE
	.align		8
        /*0078*/ 	.dword	_ZN34_INTERNAL_dfe7b91c_4_k_cu_d5372aca4cuda3std6ranges3__45__cpo9iter_moveE
	.align		8
        /*0080*/ 	.dword	_ZN34_INTERNAL_dfe7b91c_4_k_cu_d5372aca4cuda3std6ranges3__45__cpo5beginE
	.align		8
        /*0088*/ 	.dword	_ZN34_INTERNAL_dfe7b91c_4_k_cu_d5372aca4cuda3std6ranges3__45__cpo3endE
	.align		8
        /*0090*/ 	.dword	_ZN34_INTERNAL_dfe7b91c_4_k_cu_d5372aca4cuda3std6ranges3__45__cpo6cbeginE
	.align		8
        /*0098*/ 	.dword	_ZN34_INTERNAL_dfe7b91c_4_k_cu_d5372aca4cuda3std6ranges3__45__cpo4cendE
	.align		8
        /*00a0*/ 	.dword	_ZN34_INTERNAL_dfe7b91c_4_k_cu_d5372aca4cuda3std6ranges3__45__cpo7advanceE
	.align		8
        /*00a8*/ 	.dword	_ZN34_INTERNAL_dfe7b91c_4_k_cu_d5372aca4cuda3std6ranges3__45__cpo9iter_swapE
	.align		8
        /*00b0*/ 	.dword	_ZN34_INTERNAL_dfe7b91c_4_k_cu_d5372aca4cuda3std6ranges3__45__cpo4nextE
	.align		8
        /*00b8*/ 	.dword	_ZN34_INTERNAL_dfe7b91c_4_k_cu_d5372aca4cuda3std6ranges3__45__cpo4prevE
	.align		8
        /*00c0*/ 	.dword	_ZN34_INTERNAL_dfe7b91c_4_k_cu_d5372aca4cuda3std6ranges3__45__cpo4dataE
	.align		8
        /*00c8*/ 	.dword	_ZN34_INTERNAL_dfe7b91c_4_k_cu_d5372aca4cuda3std6ranges3__45__cpo5cdataE
	.align		8
        /*00d0*/ 	.dword	_ZN34_INTERNAL_dfe7b91c_4_k_cu_d5372aca4cuda3std6ranges3__45__cpo4sizeE
	.align		8
        /*00d8*/ 	.dword	_ZN34_INTERNAL_dfe7b91c_4_k_cu_d5372aca4cuda3std6ranges3__45__cpo5ssizeE
	.align		8
        /*00e0*/ 	.dword	_ZN34_INTERNAL_dfe7b91c_4_k_cu_d5372aca4cuda3std6ranges3__45__cpo8distanceE
	.align		8
        /*00e8*/ 	.dword	_ZN34_INTERNAL_dfe7b91c_4_k_cu_d5372aca6thrust24THRUST_300001_SM_1000_NS8cuda_cub3parE
	.align		8
        /*00f0*/ 	.dword	_ZN34_INTERNAL_dfe7b91c_4_k_cu_d5372aca6thrust24THRUST_300001_SM_1000_NS8cuda_cub10par_nosyncE
	.align		8
        /*00f8*/ 	.dword	_ZN34_INTERNAL_dfe7b91c_4_k_cu_d5372aca6thrust24THRUST_300001_SM_1000_NS6system6detail10sequential3seqE
	.align		8
        /*0100*/ 	.dword	_ZN34_INTERNAL_dfe7b91c_4_k_cu_d5372aca6thrust24THRUST_300001_SM_1000_NS6system3cpp3parE
	.align		8
        /*0108*/ 	.dword	_ZN34_INTERNAL_dfe7b91c_4_k_cu_d5372aca6thrust24THRUST_300001_SM_1000_NS12placeholders2_1E
	.align		8
        /*0110*/ 	.dword	_ZN34_INTERNAL_dfe7b91c_4_k_cu_d5372aca6thrust24THRUST_300001_SM_1000_NS12placeholders2_2E
	.align		8
        /*0118*/ 	.dword	_ZN34_INTERNAL_dfe7b91c_4_k_cu_d5372aca6thrust24THRUST_300001_SM_1000_NS12placeholders2_3E
	.align		8
        /*0120*/ 	.dword	_ZN34_INTERNAL_dfe7b91c_4_k_cu_d5372aca6thrust24THRUST_300001_SM_1000_NS12placeholders2_4E
	.align		8
        /*0128*/ 	.dword	_ZN34_INTERNAL_dfe7b91c_4_k_cu_d5372aca6thrust24THRUST_300001_SM_1000_NS12placeholders2_5E
	.align		8
        /*0130*/ 	.dword	_ZN34_INTERNAL_dfe7b91c_4_k_cu_d5372aca6thrust24THRUST_300001_SM_1000_NS12placeholders2_6E
	.align		8
        /*0138*/ 	.dword	_ZN34_INTERNAL_dfe7b91c_4_k_cu_d5372aca6thrust24THRUST_300001_SM_1000_NS12placeholders2_7E
	.align		8
        /*0140*/ 	.dword	_ZN34_INTERNAL_dfe7b91c_4_k_cu_d5372aca6thrust24THRUST_300001_SM_1000_NS12placeholders2_8E
	.align		8
        /*0148*/ 	.dword	_ZN34_INTERNAL_dfe7b91c_4_k_cu_d5372aca6thrust24THRUST_300001_SM_1000_NS12placeholders2_9E
	.align		8
        /*0150*/ 	.dword	_ZN34_INTERNAL_dfe7b91c_4_k_cu_d5372aca6thrust24THRUST_300001_SM_1000_NS12placeholders3_10E
	.align		8
        /*0158*/ 	.dword	_ZN34_INTERNAL_dfe7b91c_4_k_cu_d5372aca6thrust24THRUST_300001_SM_1000_NS3seqE
	.align		8
        /*0160*/ 	.dword	_ZN34_INTERNAL_dfe7b91c_4_k_cu_d5372aca6thrust24THRUST_300001_SM_1000_NS6deviceE


//--------------------- .text._ZN3cub18CUB_300001_SM_10006detail11EmptyKernelIvEEvv --------------------------
	.section	.text._ZN3cub18CUB_300001_SM_10006detail11EmptyKernelIvEEvv,"ax",@progbits
	.align	128
        .global         _ZN3cub18CUB_300001_SM_10006detail11EmptyKernelIvEEvv
        .type           _ZN3cub18CUB_300001_SM_10006detail11EmptyKernelIvEEvv,@function
        .size           _ZN3cub18CUB_300001_SM_10006detail11EmptyKernelIvEEvv,(.L_x_2 - _ZN3cub18CUB_300001_SM_10006detail11EmptyKernelIvEEvv)
        .other          _ZN3cub18CUB_300001_SM_10006detail11EmptyKernelIvEEvv,@"STO_CUDA_ENTRY STV_DEFAULT"
_ZN3cub18CUB_300001_SM_10006detail11EmptyKernelIvEEvv:
.text._ZN3cub18CUB_300001_SM_10006detail11EmptyKernelIvEEvv:
[----:B------:R-:W-:Y:S01]  /*0000*/  LDC R1, c[0x0][0x37c] ;  /* 0x0000df00ff017b82 */ /* 0x000fe20000000800 */
[----:B------:R-:W-:Y:S05]  /*0010*/  EXIT ;  /* 0x000000000000794d */ /* 0x000fea0003800000 */
.L_x_0:
[----:B------:R-:W-:-:S00]  /*0020*/  BRA `(.L_x_0) ;  /* 0xfffffffc00fc7947 */ /* 0x000fc0000383ffff */
[----:B------:R-:W-:-:S00]  /*0030*/  NOP ;  /* 0x0000000000007918 */ /* 0x000fc00000000000 */
        /* <DEDUP_REMOVED lines=12> */
.L_x_2:


//--------------------- .text._Z26compute_cube_start_and_endiPKiPiS1_ --------------------------
	.section	.text._Z26compute_cube_start_and_endiPKiPiS1_,"ax",@progbits
	.align	128
        .global         _Z26compute_cube_start_and_endiPKiPiS1_
        .type           _Z26compute_cube_start_and_endiPKiPiS1_,@function
        .size           _Z26compute_cube_start_and_endiPKiPiS1_,(.L_x_3 - _Z26compute_cube_start_and_endiPKiPiS1_)
        .other          _Z26compute_cube_start_and_endiPKiPiS1_,@"STO_CUDA_ENTRY STV_DEFAULT"
_Z26compute_cube_start_and_endiPKiPiS1_:
.text._Z26compute_cube_start_and_endiPKiPiS1_:
[----:B------:R-:W-:Y:S01]  /*0000*/  LDC R1, c[0x0][0x37c] ;  /* 0x0000df00ff017b82 */ /* 0x000fe20000000800 */
[----:B------:R-:W0:Y:S07]  /*0010*/  S2R R0, SR_TID.X ;  /* 0x0000000000007919 */ /* 0x000e2e0000002100 */
[----:B------:R-:W0:Y:S01]  /*0020*/  S2UR UR4, SR_CTAID.X ;  /* 0x00000000000479c3 */ /* 0x000e220000002500 */
[----:B------:R-:W1:Y:S07]  /*0030*/  LDCU UR5, c[0x0][0x380] ;  /* 0x00007000ff0577ac */ /* 0x000e6e0008000800 */
[----:B------:R-:W0:Y:S02]  /*0040*/  LDC R9, c[0x0][0x360] ;  /* 0x0000d800ff097b82 */ /* 0x000e240000000800 */
[----:B0-----:R-:W-:-:S05]  /*0050*/  IMAD R9, R9, UR4, R0 ;  /* 0x0000000409097c24 */ /* 0x001fca000f8e0200 */
[----:B-1----:R-:W-:-:S13]  /*0060*/  ISETP.GE.U32.AND P0, PT, R9, UR5, PT ;  /* 0x0000000509007c0c */ /* 0x002fda000bf06070 */
[----:B------:R-:W-:Y:S05]  /*0070*/  @P0 EXIT ;  /* 0x000000000000094d */ /* 0x000fea0003800000 */
[----:B------:R-:W0:Y:S01]  /*0080*/  LDC.64 R4, c[0x0][0x388] ;  /* 0x0000e200ff047b82 */ /* 0x000e220000000a00 */
[----:B------:R-:W-:Y:S01]  /*0090*/  ISETP.NE.AND P0, PT, R9, RZ, PT ;  /* 0x000000ff0900720c */ /* 0x000fe20003f05270 */
[----:B------:R-:W1:Y:S01]  /*00a0*/  LDCU.64 UR4, c[0x0][0x358] ;  /* 0x00006b00ff0477ac */ /* 0x000e620008000a00 */
[----:B------:R-:W-:-:S11]  /*00b0*/  MOV R0, 0xffffffff ;  /* 0xffffffff00007802 */ /* 0x000fd60000000f00 */
[C---:B------:R-:W-:Y:S01]  /*00c0*/  @P0 IADD3 R7, PT, PT, R9.reuse, -0x1, RZ ;  /* 0xffffffff09070810 */ /* 0x040fe20007ffe0ff */
[----:B0-----:R-:W-:-:S04]  /*00d0*/  IMAD.WIDE.U32 R2, R9, 0x4, R4 ;  /* 0x0000000409027825 */ /* 0x001fc800078e0004 */
[----:B------:R-:W-:Y:S01]  /*00e0*/  @P0 IMAD.WIDE.U32 R4, R7, 0x4, R4 ;  /* 0x0000000407040825 */ /* 0x000fe200078e0004 */
[----:B-1----:R-:W2:Y:S04]  /*00f0*/  LDG.E.CONSTANT R11, desc[UR4][R2.64] ;  /* 0x00000004020b7981 */ /* 0x002ea8000c1e9900 */
[----:B------:R-:W2:Y:S04]  /*0100*/  @P0 LDG.E.CONSTANT R0, desc[UR4][R4.64] ;  /* 0x0000000404000981 */ /* 0x000ea8000c1e9900 */
[----:B------:R-:W3:Y:S01]  /*0110*/  LDG.E.CONSTANT R8, desc[UR4][R2.64+0x4] ;  /* 0x0000040402087981 */ /* 0x000ee2000c1e9900 */
[----:B--2---:R-:W-:-:S02]  /*0120*/  ISETP.NE.AND P0, PT, R11, R0, PT ;  /* 0x000000000b00720c */ /* 0x004fc40003f05270 */
[----:B---3--:R-:W-:-:S11]  /*0130*/  ISETP.NE.AND P1, PT, R11, R8, PT ;  /* 0x000000080b00720c */ /* 0x008fd60003f25270 */
[----:B------:R-:W0:Y:S02]  /*0140*/  @P0 LDC.64 R6, c[0x0][0x390] ;  /* 0x0000e400ff060b82 */ /* 0x000e240000000a00 */
[----:B0-----:R-:W-:-:S05]  /*0150*/  @P0 IMAD.WIDE R6, R11, 0x4, R6 ;  /* 0x000000040b060825 */ /* 0x001fca00078e0206 */
[----:B------:R0:W-:Y:S01]  /*0160*/  @P0 STG.E desc[UR4][R6.64], R9 ;  /* 0x0000000906000986 */ /* 0x0001e2000c101904 */
[----:B------:R-:W-:Y:S05]  /*0170*/  @!P1 EXIT ;  /* 0x000000000000994d */ /* 0x000fea0003800000 */
[----:B------:R-:W1:Y:S02]  /*0180*/  LDC.64 R2, c[0x0][0x398] ;  /* 0x0000e600ff027b82 */ /* 0x000e640000000a00 */
[----:B-1----:R-:W-:-:S05]  /*0190*/  IMAD.WIDE R2, R11, 0x4, R2 ;  /* 0x000000040b027825 */ /* 0x002fca00078e0202 */
[----:B------:R-:W-:Y:S01]  /*01a0*/  STG.E desc[UR4][R2.64], R9 ;  /* 0x0000000902007986 */ /* 0x000fe2000c101904 */
[----:B------:R-:W-:Y:S05]  /*01b0*/  EXIT ;  /* 0x000000000000794d */ /* 0x000fea0003800000 */
.L_x_1:
        /* <DEDUP_REMOVED lines=12> */
.L_x_3:


//--------------------- .nv.shared.reserved.0     --------------------------
	.section	.nv.shared.reserved.0,"aw",@nobits
	.weak		__nv_reservedSMEM_offset_0_alias
	.size		__nv_reservedSMEM_offset_0_alias, 0, 64
	.other		__nv_reservedSMEM_offset_0_alias,@"STO_CUDA_RESERVED_SHARED STV_DEFAULT"
__nv_reservedSMEM_offset_0_alias:
	.zero		0
	.zero		64


//--------------------- .nv.global                --------------------------
	.section	.nv.global,"aw",@nobits
.nv.global:
	.type		_ZN34_INTERNAL_dfe7b91c_4_k_cu_d5372aca6thrust24THRUST_300001_SM_1000_NS12placeholders2_8E,@object
	.size		_ZN34_INTERNAL_dfe7b91c_4_k_cu_d5372aca6thrust24THRUST_300001_SM_1000_NS12placeholders2_8E,(_ZN34_INTERNAL_dfe7b91c_4_k_cu_d5372aca4cuda3std3__436_GLOBAL__N__dfe7b91c_4_k_cu_d5372aca6ignoreE - _ZN34_INTERNAL_dfe7b91c_4_k_cu_d5372aca6thrust24THRUST_300001_SM_1000_NS12placeholders2_8E)
_ZN34_INTERNAL_dfe7b91c_4_k_cu_d5372aca6thrust24THRUST_300001_SM_1000_NS12placeholders2_8E:
	.zero		1
	.type		_ZN34_INTERNAL_dfe7b91c_4_k_cu_d5372aca4cuda3std3__436_GLOBAL__N__dfe7b91c_4_k_cu_d5372aca6ignoreE,@object
	.size		_ZN34_INTERNAL_dfe7b91c_4_k_cu_d5372aca4cuda3std3__436_GLOBAL__N__dfe7b91c_4_k_cu_d5372aca6ignoreE,(_ZN34_INTERNAL_dfe7b91c_4_k_cu_d5372aca4cuda3std6ranges3__45__cpo4dataE - _ZN34_INTERNAL_dfe7b91c_4_k_cu_d5372aca4cuda3std3__436_GLOBAL__N__dfe7b91c_4_k_cu_d5372aca6ignoreE)
_ZN34_INTERNAL_dfe7b91c_4_k_cu_d5372aca4cuda3std3__436_GLOBAL__N__dfe7b91c_4_k_cu_d5372aca6ignoreE:
	.zero		1
	.type		_ZN34_INTERNAL_dfe7b91c_4_k_cu_d5372aca4cuda3std6ranges3__45__cpo4dataE,@object
	.size		_ZN34_INTERNAL_dfe7b91c_4_k_cu_d5372aca4cuda3std6ranges3__45__cpo4dataE,(_ZN34_INTERNAL_dfe7b91c_4_k_cu_d5372aca6thrust24THRUST_300001_SM_1000_NS6system3cpp3parE - _ZN34_INTERNAL_dfe7b91c_4_k_cu_d5372aca4cuda3std6ranges3__45__cpo4dataE)
_ZN34_INTERNAL_dfe7b91c_4_k_cu_d5372aca4cuda3std6ranges3__45__cpo4dataE:
	.zero		1
	.type		_ZN34_INTERNAL_dfe7b91c_4_k_cu_d5372aca6thrust24THRUST_300001_SM_1000_NS6system3cpp3parE,@object
	.size		_ZN34_INTERNAL_dfe7b91c_4_k_cu_d5372aca6thrust24THRUST_300001_SM_1000_NS6system3cpp3parE,(_ZN34_INTERNAL_dfe7b91c_4_k_cu_d5372aca4cuda3std3__45__cpo5beginE - _ZN34_INTERNAL_dfe7b91c_4_k_cu_d5372aca6thrust24THRUST_300001_SM_1000_NS6system3cpp3parE)
_ZN34_INTERNAL_dfe7b91c_4_k_cu_d5372aca6thrust24THRUST_300001_SM_1000_NS6system3cpp3parE:
	.zero		1
	.type		_ZN34_INTERNAL_dfe7b91c_4_k_cu_d5372aca4cuda3std3__45__cpo5beginE,@object
	.size		_ZN34_INTERNAL_dfe7b91c_4_k_cu_d5372aca4cuda3std3__45__cpo5beginE,(_ZN34_INTERNAL_dfe7b91c_4_k_cu_d5372aca4cuda3std6ranges3__45__cpo5beginE - _ZN34_INTERNAL_dfe7b91c_4_k_cu_d5372aca4cuda3std3__45__cpo5beginE)
_ZN34_INTERNAL_dfe7b91c_4_k_cu_d5372aca4cuda3std3__45__cpo5beginE:
	.zero		1
	.type		_ZN34_INTERNAL_dfe7b91c_4_k_cu_d5372aca4cuda3std6ranges3__45__cpo5beginE,@object
	.size		_ZN34_INTERNAL_dfe7b91c_4_k_cu_d5372aca4cuda3std6ranges3__45__cpo5beginE,(_ZN34_INTERNAL_dfe7b91c_4_k_cu_d5372aca6thrust24THRUST_300001_SM_1000_NS6deviceE - _ZN34_INTERNAL_dfe7b91c_4_k_cu_d5372aca4cuda3std6ranges3__45__cpo5beginE)
_ZN34_INTERNAL_dfe7b91c_4_k_cu_d5372aca4cuda3std6ranges3__45__cpo5beginE:
	.zero		1
	.type		_ZN34_INTERNAL_dfe7b91c_4_k_cu_d5372aca6thrust24THRUST_300001_SM_1000_NS6deviceE,@object
	.size		_ZN34_INTERNAL_dfe7b91c_4_k_cu_d5372aca6thrust24THRUST_300001_SM_1000_NS6deviceE,(_ZN34_INTERNAL_dfe7b91c_4_k_cu_d5372aca4cuda3std3__47nulloptE - _ZN34_INTERNAL_dfe7b91c_4_k_cu_d5372aca6thrust24THRUST_300001_SM_1000_NS6deviceE)
_ZN34_INTERNAL_dfe7b91c_4_k_cu_d5372aca6thrust24THRUST_300001_SM_1000_NS6deviceE:
	.zero		1
	.type		_ZN34_INTERNAL_dfe7b91c_4_k_cu_d5372aca4cuda3std3__47nulloptE,@object
	.size		_ZN34_INTERNAL_dfe7b91c_4_k_cu_d5372aca4cuda3std3__47nulloptE,(_ZN34_INTERNAL_dfe7b91c_4_k_cu_d5372aca4cuda3std6ranges3__45__cpo8distanceE - _ZN34_INTERNAL_dfe7b91c_4_k_cu_d5372aca4cuda3std3__47nulloptE)
_ZN34_INTERNAL_dfe7b91c_4_k_cu_d5372aca4cuda3std3__47nulloptE:
	.zero		1
	.type		_ZN34_INTERNAL_dfe7b91c_4_k_cu_d5372aca4cuda3std6ranges3__45__cpo8distanceE,@object
	.size		_ZN34_INTERNAL_dfe7b91c_4_k_cu_d5372aca4cuda3std6ranges3__45__cpo8distanceE,(_ZN34_INTERNAL_dfe7b91c_4_k_cu_d5372aca6thrust24THRUST_300001_SM_1000_NS12placeholders2_4E - _ZN34_INTERNAL_dfe7b91c_4_k_cu_d5372aca4cuda3std6ranges3__45__cpo8distanceE)
_ZN34_INTERNAL_dfe7b91c_4_k_cu_d5372aca4cuda3std6ranges3__45__cpo8distanceE:
	.zero		1
	.type		_ZN34_INTERNAL_dfe7b91c_4_k_cu_d5372aca6thrust24THRUST_300001_SM_1000_NS12placeholders2_4E,@object
	.size		_ZN34_INTERNAL_dfe7b91c_4_k_cu_d5372aca6thrust24THRUST_300001_SM_1000_NS12placeholders2_4E,(_ZN34_INTERNAL_dfe7b91c_4_k_cu_d5372aca4cuda3std3__45__cpo6rbeginE - _ZN34_INTERNAL_dfe7b91c_4_k_cu_d5372aca6thrust24THRUST_300001_SM_1000_NS12placeholders2_4E)
_ZN34_INTERNAL_dfe7b91c_4_k_cu_d5372aca6thrust24THRUST_300001_SM_1000_NS12placeholders2_4E:
	.zero		1
	.type		_ZN34_INTERNAL_dfe7b91c_4_k_cu_d5372aca4cuda3std3__45__cpo6rbeginE,@object
	.size		_ZN34_INTERNAL_dfe7b91c_4_k_cu_d5372aca4cuda3std3__45__cpo6rbeginE,(_ZN34_INTERNAL_dfe7b91c_4_k_cu_d5372aca4cuda3std6ranges3__45__cpo7advanceE - _ZN34_INTERNAL_dfe7b91c_4_k_cu_d5372aca4cuda3std3__45__cpo6rbeginE)
_ZN34_INTERNAL_dfe7b91c_4_k_cu_d5372aca4cuda3std3__45__cpo6rbeginE:
	.zero		1
	.type		_ZN34_INTERNAL_dfe7b91c_4_k_cu_d5372aca4cuda3std6ranges3__45__cpo7advanceE,@object
	.size		_ZN34_INTERNAL_dfe7b91c_4_k_cu_d5372aca4cuda3std6ranges3__45__cpo7advanceE,(_ZN34_INTERNAL_dfe7b91c_4_k_cu_d5372aca6thrust24THRUST_300001_SM_1000_NS12placeholders3_10E - _ZN34_INTERNAL_dfe7b91c_4_k_cu_d5372aca4cuda3std6ranges3__45__cpo7advanceE)
_ZN34_INTERNAL_dfe7b91c_4_k_cu_d5372aca4cuda3std6ranges3__45__cpo7advanceE:
	.zero		1
	.type		_ZN34_INTERNAL_dfe7b91c_4_k_cu_d5372aca6thrust24THRUST_300001_SM_1000_NS12placeholders3_10E,@object
	.size		_ZN34_INTERNAL_dfe7b91c_4_k_cu_d5372aca6thrust24THRUST_300001_SM_1000_NS12placeholders3_10E,(_ZN34_INTERNAL_dfe7b91c_4_k_cu_d5372aca4cuda3std3__48in_placeE - _ZN34_INTERNAL_dfe7b91c_4_k_cu_d5372aca6thrust24THRUST_300001_SM_1000_NS12placeholders3_10E)
_ZN34_INTERNAL_dfe7b91c_4_k_cu_d5372aca6thrust24THRUST_300001_SM_1000_NS12placeholders3_10E:
	.zero		1
	.type		_ZN34_INTERNAL_dfe7b91c_4_k_cu_d5372aca4cuda3std3__48in_placeE,@object
	.size		_ZN34_INTERNAL_dfe7b91c_4_k_cu_d5372aca4cuda3std3__48in_placeE,(_ZN34_INTERNAL_dfe7b91c_4_k_cu_d5372aca4cuda3std6ranges3__45__cpo4sizeE - _ZN34_INTERNAL_dfe7b91c_4_k_cu_d5372aca4cuda3std3__48in_placeE)
_ZN34_INTERNAL_dfe7b91c_4_k_cu_d5372aca4cuda3std3__48in_placeE:
	.zero		1
	.type		_ZN34_INTERNAL_dfe7b91c_4_k_cu_d5372aca4cuda3std6ranges3__45__cpo4sizeE,@object
	.size		_ZN34_INTERNAL_dfe7b91c_4_k_cu_d5372aca4cuda3std6ranges3__45__cpo4sizeE,(_ZN34_INTERNAL_dfe7b91c_4_k_cu_d5372aca6thrust24THRUST_300001_SM_1000_NS12placeholders2_2E - _ZN34_INTERNAL_dfe7b91c_4_k_cu_d5372aca4cuda3std6ranges3__45__cpo4sizeE)
_ZN34_INTERNAL_dfe7b91c_4_k_cu_d5372aca4cuda3std6ranges3__45__cpo4sizeE:
	.zero		1
	.type		_ZN34_INTERNAL_dfe7b91c_4_k_cu_d5372aca6thrust24THRUST_300001_SM_1000_NS12placeholders2_2E,@object
	.size		_ZN34_INTERNAL_dfe7b91c_4_k_cu_d5372aca6thrust24THRUST_300001_SM_1000_NS12placeholders2_2E,(_ZN34_INTERNAL_dfe7b91c_4_k_cu_d5372aca4cuda3std3__45__cpo6cbeginE - _ZN34_INTERNAL_dfe7b91c_4_k_cu_d5372aca6thrust24THRUST_300001_SM_1000_NS12placeholders2_2E)
_ZN34_INTERNAL_dfe7b91c_4_k_cu_d5372aca6thrust24THRUST_300001_SM_1000_NS12placeholders2_2E:
	.zero		1
	.type		_ZN34_INTERNAL_dfe7b91c_4_k_cu_d5372aca4cuda3std3__45__cpo6cbeginE,@object
	.size		_ZN34_INTERNAL_dfe7b91c_4_k_cu_d5372aca4cuda3std3__45__cpo6cbeginE,(_ZN34_INTERNAL_dfe7b91c_4_k_cu_d5372aca4cuda3std6ranges3__45__cpo6cbeginE - _ZN34_INTERNAL_dfe7b91c_4_k_cu_d5372aca4cuda3std3__45__cpo6cbeginE)
_ZN34_INTERNAL_dfe7b91c_4_k_cu_d5372aca4cuda3std3__45__cpo6cbeginE:
	.zero		1
	.type		_ZN34_INTERNAL_dfe7b91c_4_k_cu_d5372aca4cuda3std6ranges3__45__cpo6cbeginE,@object
	.size		_ZN34_INTERNAL_dfe7b91c_4_k_cu_d5372aca4cuda3std6ranges3__45__cpo6cbeginE,(_ZN34_INTERNAL_dfe7b91c_4_k_cu_d5372aca6thrust24THRUST_300001_SM_1000_NS12placeholders2_6E - _ZN34_INTERNAL_dfe7b91c_4_k_cu_d5372aca4cuda3std6ranges3__45__cpo6cbeginE)
_ZN34_INTERNAL_dfe7b91c_4_k_cu_d5372aca4cuda3std6ranges3__45__cpo6cbeginE:
	.zero		1
	.type		_ZN34_INTERNAL_dfe7b91c_4_k_cu_d5372aca6thrust24THRUST_300001_SM_1000_NS12placeholders2_6E,@object
	.size		_ZN34_INTERNAL_dfe7b91c_4_k_cu_d5372aca6thrust24THRUST_300001_SM_1000_NS12placeholders2_6E,(_ZN34_INTERNAL_dfe7b91c_4_k_cu_d5372aca4cuda3std3__45__cpo7crbeginE - _ZN34_INTERNAL_dfe7b91c_4_k_cu_d5372aca6thrust24THRUST_300001_SM_1000_NS12placeholders2_6E)
_ZN34_INTERNAL_dfe7b91c_4_k_cu_d5372aca6thrust24THRUST_300001_SM_1000_NS12placeholders2_6E:
	.zero		1
	.type		_ZN34_INTERNAL_dfe7b91c_4_k_cu_d5372aca4cuda3std3__45__cpo7crbeginE,@object
	.size		_ZN34_INTERNAL_dfe7b91c_4_k_cu_d5372aca4cuda3std3__45__cpo7crbeginE,(_ZN34_INTERNAL_dfe7b91c_4_k_cu_d5372aca4cuda3std6ranges3__45__cpo4nextE - _ZN34_INTERNAL_dfe7b91c_4_k_cu_d5372aca4cuda3std3__45__cpo7crbeginE)
_ZN34_INTERNAL_dfe7b91c_4_k_cu_d5372aca4cuda3std3__45__cpo7crbeginE:
	.zero		1
	.type		_ZN34_INTERNAL_dfe7b91c_4_k_cu_d5372aca4cuda3std6ranges3__45__cpo4nextE,@object
	.size		_ZN34_INTERNAL_dfe7b91c_4_k_cu_d5372aca4cuda3std6ranges3__45__cpo4nextE,(_ZN34_INTERNAL_dfe7b91c_4_k_cu_d5372aca4cuda3std6ranges3__45__cpo4swapE - _ZN34_INTERNAL_dfe7b91c_4_k_cu_d5372aca4cuda3std6ranges3__45__cpo4nextE)
_ZN34_INTERNAL_dfe7b91c_4_k_cu_d5372aca4cuda3std6ranges3__45__cpo4nextE:
	.zero		1
	.type		_ZN34_INTERNAL_dfe7b91c_4_k_cu_d5372aca4cuda3std6ranges3__45__cpo4swapE,@object
	.size		_ZN34_INTERNAL_dfe7b91c_4_k_cu_d5372aca4cuda3std6ranges3__45__cpo4swapE,(_ZN34_INTERNAL_dfe7b91c_4_k_cu_d5372aca6thrust24THRUST_300001_SM_1000_NS8cuda_cub10par_nosyncE - _ZN34_INTERNAL_dfe7b91c_4_k_cu_d5372aca4cuda3std6ranges3__45__cpo4swapE)
_ZN34_INTERNAL_dfe7b91c_4_k_cu_d5372aca4cuda3std6ranges3__45__cpo4swapE:
	.zero		1
	.type		_ZN34_INTERNAL_dfe7b91c_4_k_cu_d5372aca6thrust24THRUST_300001_SM_1000_NS8cuda_cub10par_nosyncE,@object
	.size		_ZN34_INTERNAL_dfe7b91c_4_k_cu_d5372aca6thrust24THRUST_300001_SM_1000_NS8cuda_cub10par_nosyncE,(_ZN34_INTERNAL_dfe7b91c_4_k_cu_d5372aca6thrust24THRUST_300001_SM_1000_NS3seqE - _ZN34_INTERNAL_dfe7b91c_4_k_cu_d5372aca6thrust24THRUST_300001_SM_1000_NS8cuda_cub10par_nosyncE)
_ZN34_INTERNAL_dfe7b91c_4_k_cu_d5372aca6thrust24THRUST_300001_SM_1000_NS8cuda_cub10par_nosyncE:
	.zero		1
	.type		_ZN34_INTERNAL_dfe7b91c_4_k_cu_d5372aca6thrust24THRUST_300001_SM_1000_NS3seqE,@object
	.size		_ZN34_INTERNAL_dfe7b91c_4_k_cu_d5372aca6thrust24THRUST_300001_SM_1000_NS3seqE,(_ZN34_INTERNAL_dfe7b91c_4_k_cu_d5372aca4cuda3std3__420unreachable_sentinelE - _ZN34_INTERNAL_dfe7b91c_4_k_cu_d5372aca6thrust24THRUST_300001_SM_1000_NS3seqE)
_ZN34_INTERNAL_dfe7b91c_4_k_cu_d5372aca6thrust24THRUST_300001_SM_1000_NS3seqE:
	.zero		1
	.type		_ZN34_INTERNAL_dfe7b91c_4_k_cu_d5372aca4cuda3std3__420unreachable_sentinelE,@object
	.size		_ZN34_INTERNAL_dfe7b91c_4_k_cu_d5372aca4cuda3std3__420unreachable_sentinelE,(_ZN34_INTERNAL_dfe7b91c_4_k_cu_d5372aca4cuda3std6ranges3__45__cpo5ssizeE - _ZN34_INTERNAL_dfe7b91c_4_k_cu_d5372aca4cuda3std3__420unreachable_sentinelE)
_ZN34_INTERNAL_dfe7b91c_4_k_cu_d5372aca4cuda3std3__420unreachable_sentinelE:
	.zero		1
	.type		_ZN34_INTERNAL_dfe7b91c_4_k_cu_d5372aca4cuda3std6ranges3__45__cpo5ssizeE,@object
	.size		_ZN34_INTERNAL_dfe7b91c_4_k_cu_d5372aca4cuda3std6ranges3__45__cpo5ssizeE,(_ZN34_INTERNAL_dfe7b91c_4_k_cu_d5372aca6thrust24THRUST_300001_SM_1000_NS12placeholders2_3E - _ZN34_INTERNAL_dfe7b91c_4_k_cu_d5372aca4cuda3std6ranges3__45__cpo5ssizeE)
_ZN34_INTERNAL_dfe7b91c_4_k_cu_d5372aca4cuda3std6ranges3__45__cpo5ssizeE:
	.zero		1
	.type		_ZN34_INTERNAL_dfe7b91c_4_k_cu_d5372aca6thrust24THRUST_300001_SM_1000_NS12placeholders2_3E,@object
	.size		_ZN34_INTERNAL_dfe7b91c_4_k_cu_d5372aca6thrust24THRUST_300001_SM_1000_NS12placeholders2_3E,(_ZN34_INTERNAL_dfe7b91c_4_k_cu_d5372aca4cuda3std3__45__cpo4cendE - _ZN34_INTERNAL_dfe7b91c_4_k_cu_d5372aca6thrust24THRUST_300001_SM_1000_NS12placeholders2_3E)
_ZN34_INTERNAL_dfe7b91c_4_k_cu_d5372aca6thrust24THRUST_300001_SM_1000_NS12placeholders2_3E:
	.zero		1
	.type		_ZN34_INTERNAL_dfe7b91c_4_k_cu_d5372aca4cuda3std3__45__cpo4cendE,@object
	.size		_ZN34_INTERNAL_dfe7b91c_4_k_cu_d5372aca4cuda3std3__45__cpo4cendE,(_ZN34_INTERNAL_dfe7b91c_4_k_cu_d5372aca4cuda3std6ranges3__45__cpo4cendE - _ZN34_INTERNAL_dfe7b91c_4_k_cu_d5372aca4cuda3std3__45__cpo4cendE)
_ZN34_INTERNAL_dfe7b91c_4_k_cu_d5372aca4cuda3std3__45__cpo4cendE:
	.zero		1
	.type		_ZN34_INTERNAL_dfe7b91c_4_k_cu_d5372aca4cuda3std6ranges3__45__cpo4cendE,@object
	.size		_ZN34_INTERNAL_dfe7b91c_4_k_cu_d5372aca4cuda3std6ranges3__45__cpo4cendE,(_ZN34_INTERNAL_dfe7b91c_4_k_cu_d5372aca6thrust24THRUST_300001_SM_1000_NS12placeholders2_7E - _ZN34_INTERNAL_dfe7b91c_4_k_cu_d5372aca4cuda3std6ranges3__45__cpo4cendE)
_ZN34_INTERNAL_dfe7b91c_4_k_cu_d5372aca4cuda3std6ranges3__45__cpo4cendE:
	.zero		1
	.type		_ZN34_INTERNAL_dfe7b91c_4_k_cu_d5372aca6thrust24THRUST_300001_SM_1000_NS12placeholders2_7E,@object
	.size		_ZN34_INTERNAL_dfe7b91c_4_k_cu_d5372aca6thrust24THRUST_300001_SM_1000_NS12placeholders2_7E,(_ZN34_INTERNAL_dfe7b91c_4_k_cu_d5372aca4cuda3std3__45__cpo5crendE - _ZN34_INTERNAL_dfe7b91c_4_k_cu_d5372aca6thrust24THRUST_300001_SM_1000_NS12placeholders2_7E)
_ZN34_INTERNAL_dfe7b91c_4_k_cu_d5372aca6thrust24THRUST_300001_SM_1000_NS12placeholders2_7E:
	.zero		1
	.type		_ZN34_INTERNAL_dfe7b91c_4_k_cu_d5372aca4cuda3std3__45__cpo5crendE,@object
	.size		_ZN34_INTERNAL_dfe7b91c_4_k_cu_d5372aca4cuda3std3__45__cpo5crendE,(_ZN34_INTERNAL_dfe7b91c_4_k_cu_d5372aca4cuda3std6ranges3__45__cpo4prevE - _ZN34_INTERNAL_dfe7b91c_4_k_cu_d5372aca4cuda3std3__45__cpo5crendE)
_ZN34_INTERNAL_dfe7b91c_4_k_cu_d5372aca4cuda3std3__45__cpo5crendE:
	.zero		1
	.type		_ZN34_INTERNAL_dfe7b91c_4_k_cu_d5372aca4cuda3std6ranges3__45__cpo4prevE,@object
	.size		_ZN34_INTERNAL_dfe7b91c_4_k_cu_d5372aca4cuda3std6ranges3__45__cpo4prevE,(_ZN34_INTERNAL_dfe7b91c_4_k_cu_d5372aca4cuda3std6ranges3__45__cpo9iter_moveE - _ZN34_INTERNAL_dfe7b91c_4_k_cu_d5372aca4cuda3std6ranges3__45__cpo4prevE)
_ZN34_INTERNAL_dfe7b91c_4_k_cu_d5372aca4cuda3std6ranges3__45__cpo4prevE:
	.zero		1
	.type		_ZN34_INTERNAL_dfe7b91c_4_k_cu_d5372aca4cuda3std6ranges3__45__cpo9iter_moveE,@object
	.size		_ZN34_INTERNAL_dfe7b91c_4_k_cu_d5372aca4cuda3std6ranges3__45__cpo9iter_moveE,(_ZN34_INTERNAL_dfe7b91c_4_k_cu_d5372aca6thrust24THRUST_300001_SM_1000_NS6system6detail10sequential3seqE - _ZN34_INTERNAL_dfe7b91c_4_k_cu_d5372aca4cuda3std6ranges3__45__cpo9iter_moveE)
_ZN34_INTERNAL_dfe7b91c_4_k_cu_d5372aca4cuda3std6ranges3__45__cpo9iter_moveE:
	.zero		1
	.type		_ZN34_INTERNAL_dfe7b91c_4_k_cu_d5372aca6thrust24THRUST_300001_SM_1000_NS6system6detail10sequential3seqE,@object
	.size		_ZN34_INTERNAL_dfe7b91c_4_k_cu_d5372aca6thrust24THRUST_300001_SM_1000_NS6system6detail10sequential3seqE,(_ZN34_INTERNAL_dfe7b91c_4_k_cu_d5372aca6thrust24THRUST_300001_SM_1000_NS12placeholders2_9E - _ZN34_INTERNAL_dfe7b91c_4_k_cu_d5372aca6thrust24THRUST_300001_SM_1000_NS6system6detail10sequential3seqE)
_ZN34_INTERNAL_dfe7b91c_4_k_cu_d5372aca6thrust24THRUST_300001_SM_1000_NS6system6detail10sequential3seqE:
	.zero		1
	.type		_ZN34_INTERNAL_dfe7b91c_4_k_cu_d5372aca6thrust24THRUST_300001_SM_1000_NS12placeholders2_9E,@object
	.size		_ZN34_INTERNAL_dfe7b91c_4_k_cu_d5372aca6thrust24THRUST_300001_SM_1000_NS12placeholders2_9E,(_ZN34_INTERNAL_dfe7b91c_4_k_cu_d5372aca4cuda3std3__419piecewise_constructE - _ZN34_INTERNAL_dfe7b91c_4_k_cu_d5372aca6thrust24THRUST_300001_SM_1000_NS12placeholders2_9E)
_ZN34_INTERNAL_dfe7b91c_4_k_cu_d5372aca6thrust24THRUST_300001_SM_1000_NS12placeholders2_9E:
	.zero		1
	.type		_ZN34_INTERNAL_dfe7b91c_4_k_cu_d5372aca4cuda3std3__419piecewise_constructE,@object
	.size		_ZN34_INTERNAL_dfe7b91c_4_k_cu_d5372aca4cuda3std3__419piecewise_constructE,(_ZN34_INTERNAL_dfe7b91c_4_k_cu_d5372aca4cuda3std6ranges3__45__cpo5cdataE - _ZN34_INTERNAL_dfe7b91c_4_k_cu_d5372aca4cuda3std3__419piecewise_constructE)
_ZN34_INTERNAL_dfe7b91c_4_k_cu_d5372aca4cuda3std3__419piecewise_constructE:
	.zero		1
	.type		_ZN34_INTERNAL_dfe7b91c_4_k_cu_d5372aca4cuda3std6ranges3__45__cpo5cdataE,@object
	.size		_ZN34_INTERNAL_dfe7b91c_4_k_cu_d5372aca4cuda3std6ranges3__45__cpo5cdataE,(_ZN34_INTERNAL_dfe7b91c_4_k_cu_d5372aca6thrust24THRUST_300001_SM_1000_NS12placeholders2_1E - _ZN34_INTERNAL_dfe7b91c_4_k_cu_d5372aca4cuda3std6ranges3__45__cpo5cdataE)
_ZN34_INTERNAL_dfe7b91c_4_k_cu_d5372aca4cuda3std6ranges3__45__cpo5cdataE:
	.zero		1
	.type		_ZN34_INTERNAL_dfe7b91c_4_k_cu_d5372aca6thrust24THRUST_300001_SM_1000_NS12placeholders2_1E,@object
	.size		_ZN34_INTERNAL_dfe7b91c_4_k_cu_d5372aca6thrust24THRUST_300001_SM_1000_NS12placeholders2_1E,(_ZN34_INTERNAL_dfe7b91c_4_k_cu_d5372aca4cuda3std3__45__cpo3endE - _ZN34_INTERNAL_dfe7b91c_4_k_cu_d5372aca6thrust24THRUST_300001_SM_1000_NS12placeholders2_1E)
_ZN34_INTERNAL_dfe7b91c_4_k_cu_d5372aca6thrust24THRUST_300001_SM_1000_NS12placeholders2_1E:
	.zero		1
	.type		_ZN34_INTERNAL_dfe7b91c_4_k_cu_d5372aca4cuda3std3__45__cpo3endE,@object
	.size		_ZN34_INTERNAL_dfe7b91c_4_k_cu_d5372aca4cuda3std3__45__cpo3endE,(_ZN34_INTERNAL_dfe7b91c_4_k_cu_d5372aca4cuda3std6ranges3__45__cpo3endE - _ZN34_INTERNAL_dfe7b91c_4_k_cu_d5372aca4cuda3std3__45__cpo3endE)
_ZN34_INTERNAL_dfe7b91c_4_k_cu_d5372aca4cuda3std3__45__cpo3endE:
	.zero		1
	.type		_ZN34_INTERNAL_dfe7b91c_4_k_cu_d5372aca4cuda3std6ranges3__45__cpo3endE,@object
	.size		_ZN34_INTERNAL_dfe7b91c_4_k_cu_d5372aca4cuda3std6ranges3__45__cpo3endE,(_ZN34_INTERNAL_dfe7b91c_4_k_cu_d5372aca6thrust24THRUST_300001_SM_1000_NS12placeholders2_5E - _ZN34_INTERNAL_dfe7b91c_4_k_cu_d5372aca4cuda3std6ranges3__45__cpo3endE)
_ZN34_INTERNAL_dfe7b91c_4_k_cu_d5372aca4cuda3std6ranges3__45__cpo3endE:
	.zero		1
	.type		_ZN34_INTERNAL_dfe7b91c_4_k_cu_d5372aca6thrust24THRUST_300001_SM_1000_NS12placeholders2_5E,@object
	.size		_ZN34_INTERNAL_dfe7b91c_4_k_cu_d5372aca6thrust24THRUST_300001_SM_1000_NS12placeholders2_5E,(_ZN34_INTERNAL_dfe7b91c_4_k_cu_d5372aca4cuda3std3__45__cpo4rendE - _ZN34_INTERNAL_dfe7b91c_4_k_cu_d5372aca6thrust24THRUST_300001_SM_1000_NS12placeholders2_5E)
_ZN34_INTERNAL_dfe7b91c_4_k_cu_d5372aca6thrust24THRUST_300001_SM_1000_NS12placeholders2_5E:
	.zero		1
	.type		_ZN34_INTERNAL_dfe7b91c_4_k_cu_d5372aca4cuda3std3__45__cpo4rendE,@object
	.size		_ZN34_INTERNAL_dfe7b91c_4_k_cu_d5372aca4cuda3std3__45__cpo4rendE,(_ZN34_INTERNAL_dfe7b91c_4_k_cu_d5372aca4cuda3std6ranges3__45__cpo9iter_swapE - _ZN34_INTERNAL_dfe7b91c_4_k_cu_d5372aca4cuda3std3__45__cpo4rendE)
_ZN34_INTERNAL_dfe7b91c_4_k_cu_d5372aca4cuda3std3__45__cpo4rendE:
	.zero		1
	.type		_ZN34_INTERNAL_dfe7b91c_4_k_cu_d5372aca4cuda3std6ranges3__45__cpo9iter_swapE,@object
	.size		_ZN34_INTERNAL_dfe7b91c_4_k_cu_d5372aca4cuda3std6ranges3__45__cpo9iter_swapE,(_ZN34_INTERNAL_dfe7b91c_4_k_cu_d5372aca4cuda3std3__48unexpectE - _ZN34_INTERNAL_dfe7b91c_4_k_cu_d5372aca4cuda3std6ranges3__45__cpo9iter_swapE)
_ZN34_INTERNAL_dfe7b91c_4_k_cu_d5372aca4cuda3std6ranges3__45__cpo9iter_swapE:
	.zero		1
	.type		_ZN34_INTERNAL_dfe7b91c_4_k_cu_d5372aca4cuda3std3__48unexpectE,@object
	.size		_ZN34_INTERNAL_dfe7b91c_4_k_cu_d5372aca4cuda3std3__48unexpectE,(_ZN34_INTERNAL_dfe7b91c_4_k_cu_d5372aca6thrust24THRUST_300001_SM_1000_NS8cuda_cub3parE - _ZN34_INTERNAL_dfe7b91c_4_k_cu_d5372aca4cuda3std3__48unexpectE)
_ZN34_INTERNAL_dfe7b91c_4_k_cu_d5372aca4cuda3std3__48unexpectE:
	.zero		1
	.type		_ZN34_INTERNAL_dfe7b91c_4_k_cu_d5372aca6thrust24THRUST_300001_SM_1000_NS8cuda_cub3parE,@object
	.size		_ZN34_INTERNAL_dfe7b91c_4_k_cu_d5372aca6thrust24THRUST_300001_SM_1000_NS8cuda_cub3parE,(.L_29 - _ZN34_INTERNAL_dfe7b91c_4_k_cu_d5372aca6thrust24THRUST_300001_SM_1000_NS8cuda_cub3parE)
_ZN34_INTERNAL_dfe7b91c_4_k_cu_d5372aca6thrust24THRUST_300001_SM_1000_NS8cuda_cub3parE:
	.zero		1
.L_29:


//--------------------- .nv.constant0._ZN3cub18CUB_300001_SM_10006detail11EmptyKernelIvEEvv --------------------------
	.section	.nv.constant0._ZN3cub18CUB_300001_SM_10006detail11EmptyKernelIvEEvv,"a",@progbits
	.sectionflags	@""
	.align	4
.nv.constant0._ZN3cub18CUB_300001_SM_10006detail11EmptyKernelIvEEvv:
	.zero		896


//--------------------- .nv.constant0._Z26compute_cube_start_and_endiPKiPiS1_ --------------------------
	.section	.nv.constant0._Z26compute_cube_start_and_endiPKiPiS1_,"a",@progbits
	.sectionflags	@""
	.align	4
.nv.constant0._Z26compute_cube_start_and_endiPKiPiS1_:
	.zero		928


//--------------------- SYMBOLS --------------------------

	.type		.nv.reservedSmem.offset0,@object
	.size		.nv.reservedSmem.offset0,0x4
